//
// Generated by NVIDIA NVVM Compiler
//
// Compiler Build ID: CL-36424714
// Cuda compilation tools, release 13.0, V13.0.88
// Based on NVVM 20.0.0
//

.version 9.0
.target sm_100
.address_size 64

	// .globl	_Z7productPdS_S_

.visible .entry _Z7productPdS_S_(
	.param .u64 .ptr .align 1 _Z7productPdS_S__param_0,
	.param .u64 .ptr .align 1 _Z7productPdS_S__param_1,
	.param .u64 .ptr .align 1 _Z7productPdS_S__param_2
)
{
	.reg .pred 	%p<4>;
	.reg .b32 	%r<12>;
	.reg .b64 	%rd<13>;
	.reg .b64 	%fd<10>;

	ld.param.u64 	%rd1, [_Z7productPdS_S__param_0];
	ld.param.u64 	%rd2, [_Z7productPdS_S__param_1];
	ld.param.u64 	%rd3, [_Z7productPdS_S__param_2];
	mov.u32 	%r3, %ctaid.y;
	mov.u32 	%r4, %ntid.y;
	mov.u32 	%r5, %tid.y;
	mad.lo.s32 	%r1, %r3, %r4, %r5;
	mov.u32 	%r6, %ctaid.x;
	mov.u32 	%r7, %ntid.x;
	mov.u32 	%r8, %tid.x;
	mad.lo.s32 	%r2, %r6, %r7, %r8;
	setp.gt.u32 	%p1, %r1, 1;
	setp.gt.s32 	%p2, %r2, 1;
	or.pred  	%p3, %p1, %p2;
	@%p3 bra 	$L__BB0_2;
	cvta.to.global.u64 	%rd4, %rd3;
	cvta.to.global.u64 	%rd5, %rd1;
	cvta.to.global.u64 	%rd6, %rd2;
	mul.lo.s32 	%r9, %r1, 3;
	mul.wide.u32 	%rd7, %r9, 8;
	add.s64 	%rd8, %rd5, %rd7;
	ld.global.f64 	%fd1, [%rd8];
	mul.wide.s32 	%rd9, %r2, 8;
	add.s64 	%rd10, %rd6, %rd9;
	ld.global.f64 	%fd2, [%rd10];
	fma.rn.f64 	%fd3, %fd1, %fd2, 0d0000000000000000;
	ld.global.f64 	%fd4, [%rd8+8];
	ld.global.f64 	%fd5, [%rd10+16];
	fma.rn.f64 	%fd6, %fd4, %fd5, %fd3;
	ld.global.f64 	%fd7, [%rd8+16];
	ld.global.f64 	%fd8, [%rd10+32];
	fma.rn.f64 	%fd9, %fd7, %fd8, %fd6;
	shl.b32 	%r10, %r1, 1;
	add.s32 	%r11, %r10, %r2;
	mul.wide.s32 	%rd11, %r11, 8;
	add.s64 	%rd12, %rd4, %rd11;
	st.global.f64 	[%rd12], %fd9;
$L__BB0_2:
	ret;

}


// ===== COMPILED SASS (sm_100) =====

	.target	sm_100

	.elftype	@"ET_EXEC"


//--------------------- .note.nv.tkinfo           --------------------------
	.section	.note.nv.tkinfo,"",@"SHT_NOTE"
	.sectionflags	@"SHF_NOTE_NV_TKINFO"
	.tkinfo
        /*0018*/ 	.word	0x00000002
        /*0030*/ 	.string	""
        /*0030*/ 	.string	"ptxas"
        /*0030*/ 	.string	"Cuda compilation tools, release 13.0, V13.0.88"
        /*0030*/ 	.string	"Build cuda_13.0.r13.0/compiler.36424714_0"
        /*0030*/ 	.string	"-arch sm_100 -m 64 "



//--------------------- .note.nv.cuinfo           --------------------------
	.section	.note.nv.cuinfo,"",@"SHT_NOTE"
	.sectionflags	@"SHF_NOTE_NV_CUINFO"
        /*0018*/ 	.short	0x0002
        /*001a*/ 	.short	0x0064
        /*001c*/ 	.short	0x0082
	.zero		2


//--------------------- .nv.info                  --------------------------
	.section	.nv.info,"",@"SHT_CUDA_INFO"
	.align	4


	//----- nvinfo : EIATTR_REGCOUNT
	.align		4
        /*0000*/ 	.byte	0x04, 0x2f
        /*0002*/ 	.short	(.L_1 - .L_0)
	.align		4
.L_0:
        /*0004*/ 	.word	index@(_Z7productPdS_S_)
        /*0008*/ 	.word	0x00000018


	//----- nvinfo : EIATTR_FRAME_SIZE
	.align		4
.L_1:
        /*000c*/ 	.byte	0x04, 0x11
        /*000e*/ 	.short	(.L_3 - .L_2)
	.align		4
.L_2:
        /*0010*/ 	.word	index@(_Z7productPdS_S_)
        /*0014*/ 	.word	0x00000000


	//----- nvinfo : EIATTR_MIN_STACK_SIZE
	.align		4
.L_3:
        /*0018*/ 	.byte	0x04, 0x12
        /*001a*/ 	.short	(.L_5 - .L_4)
	.align		4
.L_4:
        /*001c*/ 	.word	index@(_Z7productPdS_S_)
        /*0020*/ 	.word	0x00000000
.L_5:


//--------------------- .nv.compat                --------------------------
	.section	.nv.compat,"",@"SHT_CUDA_COMPAT_INFO"
	.align	4
        /*0000*/ 	.byte	0x02, 0x09, 0x00, 0x00, 0x02, 0x02, 0x01, 0x00, 0x02, 0x05, 0x05, 0x00, 0x03, 0x07, 0x01, 0x01
        /*0010*/ 	.byte	0x02, 0x03, 0x00, 0x00, 0x02, 0x06, 0x01, 0x00, 0x04, 0x0b, 0x08, 0x00, 0x01, 0x00, 0x00, 0x00
        /*0020*/ 	.byte	0x00, 0x00, 0x00, 0x00


//--------------------- .nv.info._Z7productPdS_S_ --------------------------
	.section	.nv.info._Z7productPdS_S_,"",@"SHT_CUDA_INFO"
	.sectionflags	@""
	.align	4


	//----- nvinfo : EIATTR_CUDA_API_VERSION
	.align		4
        /*0000*/ 	.byte	0x04, 0x37
        /*0002*/ 	.short	(.L_7 - .L_6)
.L_6:
        /*0004*/ 	.word	0x00000082


	//----- nvinfo : EIATTR_KPARAM_INFO
	.align		4
.L_7:
        /*0008*/ 	.byte	0x04, 0x17
        /*000a*/ 	.short	(.L_9 - .L_8)
.L_8:
        /*000c*/ 	.word	0x00000000
        /*0010*/ 	.short	0x0002
        /*0012*/ 	.short	0x0010
        /*0014*/ 	.byte	0x00, 0xf5, 0x21, 0x00


	//----- nvinfo : EIATTR_KPARAM_INFO
	.align		4
.L_9:
        /*0018*/ 	.byte	0x04, 0x17
        /*001a*/ 	.short	(.L_11 - .L_10)
.L_10:
        /*001c*/ 	.word	0x00000000
        /*0020*/ 	.short	0x0001
        /*0022*/ 	.short	0x0008
        /*0024*/ 	.byte	0x00, 0xf5, 0x21, 0x00


	//----- nvinfo : EIATTR_KPARAM_INFO
	.align		4
.L_11:
        /*0028*/ 	.byte	0x04, 0x17
        /*002a*/ 	.short	(.L_13 - .L_12)
.L_12:
        /*002c*/ 	.word	0x00000000
        /*0030*/ 	.short	0x0000
        /*0032*/ 	.short	0x0000
        /*0034*/ 	.byte	0x00, 0xf5, 0x21, 0x00


	//----- nvinfo : EIATTR_SPARSE_MMA_MASK
	.align		4
.L_13:
        /*0038*/ 	.byte	0x03, 0x50
        /*003a*/ 	.short	0x0000


	//----- nvinfo : EIATTR_MAXREG_COUNT
	.align		4
        /*003c*/ 	.byte	0x03, 0x1b
        /*003e*/ 	.short	0x00ff


	//----- nvinfo : EIATTR_MERCURY_ISA_VERSION
	.align		4
        /*0040*/ 	.byte	0x03, 0x5f
        /*0042*/ 	.short	0x0101


	//----- nvinfo : EIATTR_VRC_CTA_INIT_COUNT
	.align		4
        /*0044*/ 	.byte	0x02, 0x4a
	.zero		1
	.zero		1


	//----- nvinfo : EIATTR_EXIT_INSTR_OFFSETS
	.align		4
        /*0048*/ 	.byte	0x04, 0x1c
        /*004a*/ 	.short	(.L_15 - .L_14)


	//   ....[0]....
.L_14:
        /*004c*/ 	.word	0x000000b0


	//   ....[1]....
        /*0050*/ 	.word	0x000001f0


	//----- nvinfo : EIATTR_CBANK_PARAM_SIZE
	.align		4
.L_15:
        /*0054*/ 	.byte	0x03, 0x19
        /*0056*/ 	.short	0x0018


	//----- nvinfo : EIATTR_PARAM_CBANK
	.align		4
        /*0058*/ 	.byte	0x04, 0x0a
        /*005a*/ 	.short	(.L_17 - .L_16)
	.align		4
.L_16:
        /*005c*/ 	.word	index@(.nv.constant0._Z7productPdS_S_)
        /*0060*/ 	.short	0x0380
        /*0062*/ 	.short	0x0018


	//----- nvinfo : EIATTR_SW_WAR
	.align		4
.L_17:
        /*0064*/ 	.byte	0x04, 0x36
        /*0066*/ 	.short	(.L_19 - .L_18)
.L_18:
        /*0068*/ 	.word	0x00000008
.L_19:


//--------------------- .nv.callgraph             --------------------------
	.section	.nv.callgraph,"",@"SHT_CUDA_CALLGRAPH"
	.align	4
	.sectionentsize	8
	.align		4
        /*0000*/ 	.word	0x00000000
	.align		4
        /*0004*/ 	.word	0xffffffff
	.align		4
        /*0008*/ 	.word	0x00000000
	.align		4
        /*000c*/ 	.word	0xfffffffe
	.align		4
        /*0010*/ 	.word	0x00000000
	.align		4
        /*0014*/ 	.word	0xfffffffd
	.align		4
        /*0018*/ 	.word	0x00000000
	.align		4
        /*001c*/ 	.word	0xfffffffc


//--------------------- .text._Z7productPdS_S_    --------------------------
	.section	.text._Z7productPdS_S_,"ax",@progbits
	.align	128
        .global         _Z7productPdS_S_
        .type           _Z7productPdS_S_,@function
        .size           _Z7productPdS_S_,(.L_x_1 - _Z7productPdS_S_)
        .other          _Z7productPdS_S_,@"STO_CUDA_ENTRY STV_DEFAULT"
_Z7productPdS_S_:
.text._Z7productPdS_S_:
[----:B------:R-:W-:Y:S01]  /*0000*/  LDC R1, c[0x0][0x37c] ;  /* 0x0000df00ff017b82 */ /* 0x000fe20000000800 */
[----:B------:R-:W0:Y:S07]  /*0010*/  S2R R3, SR_TID.X ;  /* 0x0000000000037919 */ /* 0x000e2e0000002100 */
[----:B------:R-:W1:Y:S01]  /*0020*/  LDC R21, c[0x0][0x364] ;  /* 0x0000d900ff157b82 */ /* 0x000e620000000800 */
[----:B------:R-:W1:Y:S07]  /*0030*/  S2R R2, SR_TID.Y ;  /* 0x0000000000027919 */ /* 0x000e6e0000002200 */
[----:B------:R-:W0:Y:S08]  /*0040*/  S2UR UR5, SR_CTAID.X ;  /* 0x00000000000579c3 */ /* 0x000e300000002500 */
[----:B------:R-:W0:Y:S08]  /*0050*/  LDC R0, c[0x0][0x360] ;  /* 0x0000d800ff007b82 */ /* 0x000e300000000800 */
[----:B------:R-:W1:Y:S01]  /*0060*/  S2UR UR4, SR_CTAID.Y ;  /* 0x00000000000479c3 */ /* 0x000e620000002600 */
[----:B0-----:R-:W-:-:S05]  /*0070*/  IMAD R0, R0, UR5, R3 ;  /* 0x0000000500007c24 */ /* 0x001fca000f8e0203 */
[----:B------:R-:W-:Y:S01]  /*0080*/  ISETP.GT.AND P0, PT, R0, 0x1, PT ;  /* 0x000000010000780c */ /* 0x000fe20003f04270 */
[----:B-1----:R-:W-:-:S05]  /*0090*/  IMAD R21, R21, UR4, R2 ;  /* 0x0000000415157c24 */ /* 0x002fca000f8e0202 */
[----:B------:R-:W-:-:S13]  /*00a0*/  ISETP.GT.U32.OR P0, PT, R21, 0x1, P0 ;  /* 0x000000011500780c */ /* 0x000fda0000704470 */
[----:B------:R-:W-:Y:S05]  /*00b0*/  @P0 EXIT ;  /* 0x000000000000094d */ /* 0x000fea0003800000 */
[----:B------:R-:W0:Y:S01]  /*00c0*/  LDC.64 R2, c[0x0][0x380] ;  /* 0x0000e000ff027b82 */ /* 0x000e220000000a00 */
[----:B------:R-:W1:Y:S01]  /*00d0*/  LDCU.64 UR4, c[0x0][0x358] ;  /* 0x00006b00ff0477ac */ /* 0x000e620008000a00 */
[----:B------:R-:W-:-:S06]  /*00e0*/  LEA R5, R21, R21, 0x1 ;  /* 0x0000001515057211 */ /* 0x000fcc00078e08ff */
[----:B------:R-:W2:Y:S08]  /*00f0*/  LDC.64 R6, c[0x0][0x388] ;  /* 0x0000e200ff067b82 */ /* 0x000eb00000000a00 */
[----:B------:R-:W3:Y:S01]  /*0100*/  LDC.64 R18, c[0x0][0x390] ;  /* 0x0000e400ff127b82 */ /* 0x000ee20000000a00 */
[----:B0-----:R-:W-:-:S05]  /*0110*/  IMAD.WIDE.U32 R2, R5, 0x8, R2 ;  /* 0x0000000805027825 */ /* 0x001fca00078e0002 */
[----:B-1----:R-:W4:Y:S01]  /*0120*/  LDG.E.64 R4, desc[UR4][R2.64] ;  /* 0x0000000402047981 */ /* 0x002f22000c1e1b00 */
[----:B--2---:R-:W-:-:S03]  /*0130*/  IMAD.WIDE R6, R0, 0x8, R6 ;  /* 0x0000000800067825 */ /* 0x004fc600078e0206 */
[----:B------:R-:W2:Y:S04]  /*0140*/  LDG.E.64 R10, desc[UR4][R2.64+0x8] ;  /* 0x00000804020a7981 */ /* 0x000ea8000c1e1b00 */
[----:B------:R-:W4:Y:S04]  /*0150*/  LDG.E.64 R8, desc[UR4][R6.64] ;  /* 0x0000000406087981 */ /* 0x000f28000c1e1b00 */
[----:B------:R-:W2:Y:S04]  /*0160*/  LDG.E.64 R12, desc[UR4][R6.64+0x10] ;  /* 0x00001004060c7981 */ /* 0x000ea8000c1e1b00 */
[----:B------:R-:W5:Y:S04]  /*0170*/  LDG.E.64 R14, desc[UR4][R2.64+0x10] ;  /* 0x00001004020e7981 */ /* 0x000f68000c1e1b00 */
[----:B------:R-:W5:Y:S01]  /*0180*/  LDG.E.64 R16, desc[UR4][R6.64+0x20] ;  /* 0x0000200406107981 */ /* 0x000f62000c1e1b00 */
[----:B----4-:R-:W-:Y:S01]  /*0190*/  DFMA R4, R4, R8, RZ ;  /* 0x000000080404722b */ /* 0x010fe200000000ff */
[----:B------:R-:W-:-:S07]  /*01a0*/  LEA R9, R21, R0, 0x1 ;  /* 0x0000000015097211 */ /* 0x000fce00078e08ff */
[----:B--2---:R-:W-:Y:S01]  /*01b0*/  DFMA R4, R10, R12, R4 ;  /* 0x0000000c0a04722b */ /* 0x004fe20000000004 */
[----:B---3--:R-:W-:-:S07]  /*01c0*/  IMAD.WIDE R8, R9, 0x8, R18 ;  /* 0x0000000809087825 */ /* 0x008fce00078e0212 */
[----:B-----5:R-:W-:-:S07]  /*01d0*/  DFMA R4, R14, R16, R4 ;  /* 0x000000100e04722b */ /* 0x020fce0000000004 */
[----:B------:R-:W-:Y:S01]  /*01e0*/  STG.E.64 desc[UR4][R8.64], R4 ;  /* 0x0000000408007986 */ /* 0x000fe2000c101b04 */
[----:B------:R-:W-:Y:S05]  /*01f0*/  EXIT ;  /* 0x000000000000794d */ /* 0x000fea0003800000 */
.L_x_0:
[----:B------:R-:W-:-:S00]  /*0200*/  BRA `(.L_x_0) ;  /* 0xfffffffc00fc7947 */ /* 0x000fc0000383ffff */
[----:B------:R-:W-:-:S00]  /*0210*/  NOP ;  /* 0x0000000000007918 */ /* 0x000fc00000000000 */
        /* <DEDUP_REMOVED lines=14> */
.L_x_1:


//--------------------- .nv.shared.reserved.0     --------------------------
	.section	.nv.shared.reserved.0,"aw",@nobits
	.weak		__nv_reservedSMEM_offset_0_alias
	.size		__nv_reservedSMEM_offset_0_alias, 0, 64
	.other		__nv_reservedSMEM_offset_0_alias,@"STO_CUDA_RESERVED_SHARED STV_DEFAULT"
__nv_reservedSMEM_offset_0_alias:
	.zero		0
	.zero		64


//--------------------- .nv.constant0._Z7productPdS_S_ --------------------------
	.section	.nv.constant0._Z7productPdS_S_,"a",@progbits
	.sectionflags	@""
	.align	4
.nv.constant0._Z7productPdS_S_:
	.zero		920


//--------------------- SYMBOLS --------------------------

	.type		.nv.reservedSmem.offset0,@object
	.size		.nv.reservedSmem.offset0,0x4
